//
// Generated by NVIDIA NVVM Compiler
//
// Compiler Build ID: CL-36424714
// Cuda compilation tools, release 13.0, V13.0.88
// Based on NVVM 20.0.0
//

.version 9.0
.target sm_100
.address_size 64

	// .globl	_Z22laplace_hessian_kernelPKfPfiiii

.visible .entry _Z22laplace_hessian_kernelPKfPfiiii(
	.param .u64 .ptr .align 1 _Z22laplace_hessian_kernelPKfPfiiii_param_0,
	.param .u64 .ptr .align 1 _Z22laplace_hessian_kernelPKfPfiiii_param_1,
	.param .u32 _Z22laplace_hessian_kernelPKfPfiiii_param_2,
	.param .u32 _Z22laplace_hessian_kernelPKfPfiiii_param_3,
	.param .u32 _Z22laplace_hessian_kernelPKfPfiiii_param_4,
	.param .u32 _Z22laplace_hessian_kernelPKfPfiiii_param_5
)
{
	.reg .pred 	%p<10>;
	.reg .b32 	%r<25>;
	.reg .b32 	%f<34>;
	.reg .b64 	%rd<15>;

	ld.param.u64 	%rd1, [_Z22laplace_hessian_kernelPKfPfiiii_param_0];
	ld.param.u64 	%rd2, [_Z22laplace_hessian_kernelPKfPfiiii_param_1];
	ld.param.u32 	%r5, [_Z22laplace_hessian_kernelPKfPfiiii_param_3];
	ld.param.u32 	%r8, [_Z22laplace_hessian_kernelPKfPfiiii_param_4];
	ld.param.u32 	%r7, [_Z22laplace_hessian_kernelPKfPfiiii_param_5];
	mov.u32 	%r9, %ctaid.x;
	mov.u32 	%r10, %ntid.x;
	mov.u32 	%r11, %tid.x;
	mad.lo.s32 	%r1, %r9, %r10, %r11;
	mov.u32 	%r12, %ctaid.y;
	mov.u32 	%r13, %ntid.y;
	mov.u32 	%r14, %tid.y;
	mad.lo.s32 	%r15, %r12, %r13, %r14;
	mov.u32 	%r16, %ctaid.z;
	mov.u32 	%r17, %ntid.z;
	mov.u32 	%r18, %tid.z;
	mad.lo.s32 	%r3, %r16, %r17, %r18;
	setp.ge.s32 	%p1, %r1, %r7;
	setp.ge.s32 	%p2, %r15, %r8;
	or.pred  	%p3, %p1, %p2;
	setp.ge.s32 	%p4, %r3, %r5;
	or.pred  	%p5, %p4, %p3;
	@%p5 bra 	$L__BB0_10;
	cvta.to.global.u64 	%rd3, %rd1;
	mad.lo.s32 	%r19, %r8, %r3, %r15;
	mad.lo.s32 	%r4, %r19, %r7, %r1;
	mul.wide.s32 	%rd4, %r4, 4;
	add.s64 	%rd5, %rd3, %rd4;
	ld.global.f32 	%f15, [%rd5];
	sub.s32 	%r20, %r4, %r7;
	mul.wide.s32 	%rd6, %r20, 4;
	add.s64 	%rd7, %rd3, %rd6;
	ld.global.f32 	%f1, [%rd7];
	fma.rn.f32 	%f16, %f15, 0fC0800000, %f1;
	mul.wide.s32 	%rd8, %r7, 4;
	add.s64 	%rd9, %rd5, %rd8;
	ld.global.f32 	%f2, [%rd9];
	add.f32 	%f17, %f16, %f2;
	ld.global.f32 	%f3, [%rd5+-4];
	add.f32 	%f18, %f17, %f3;
	ld.global.f32 	%f4, [%rd5+4];
	add.f32 	%f19, %f18, %f4;
	ld.global.f32 	%f20, [%rd7+-4];
	add.f32 	%f21, %f19, %f20;
	ld.global.f32 	%f22, [%rd7+4];
	add.f32 	%f23, %f21, %f22;
	ld.global.f32 	%f24, [%rd9+-4];
	add.f32 	%f25, %f23, %f24;
	ld.global.f32 	%f26, [%rd9+4];
	add.f32 	%f5, %f25, %f26;
	setp.lt.s32 	%p6, %r1, 1;
	mov.f32 	%f31, 0f00000000;
	@%p6 bra 	$L__BB0_3;
	sub.f32 	%f31, %f5, %f3;
$L__BB0_3:
	add.s32 	%r21, %r7, -1;
	setp.ge.s32 	%p7, %r1, %r21;
	@%p7 bra 	$L__BB0_5;
	sub.f32 	%f27, %f4, %f5;
	add.f32 	%f31, %f31, %f27;
$L__BB0_5:
	setp.eq.s32 	%p8, %r15, 0;
	mov.f32 	%f33, 0f00000000;
	@%p8 bra 	$L__BB0_7;
	sub.f32 	%f33, %f5, %f1;
$L__BB0_7:
	add.s32 	%r22, %r8, -1;
	setp.ge.u32 	%p9, %r15, %r22;
	@%p9 bra 	$L__BB0_9;
	sub.f32 	%f29, %f2, %f5;
	add.f32 	%f33, %f33, %f29;
$L__BB0_9:
	cvta.to.global.u64 	%rd10, %rd2;
	add.s64 	%rd12, %rd10, %rd4;
	st.global.f32 	[%rd12], %f31;
	mul.lo.s32 	%r23, %r8, %r5;
	mul.lo.s32 	%r24, %r23, %r7;
	mul.wide.s32 	%rd13, %r24, 4;
	add.s64 	%rd14, %rd12, %rd13;
	st.global.f32 	[%rd14], %f33;
$L__BB0_10:
	ret;

}


// ===== COMPILED SASS (sm_100) =====

	.target	sm_100

	.elftype	@"ET_EXEC"


//--------------------- .note.nv.tkinfo           --------------------------
	.section	.note.nv.tkinfo,"",@"SHT_NOTE"
	.sectionflags	@"SHF_NOTE_NV_TKINFO"
	.tkinfo
        /*0018*/ 	.word	0x00000002
        /*0030*/ 	.string	""
        /*0030*/ 	.string	"ptxas"
        /*0030*/ 	.string	"Cuda compilation tools, release 13.0, V13.0.88"
        /*0030*/ 	.string	"Build cuda_13.0.r13.0/compiler.36424714_0"
        /*0030*/ 	.string	"-arch sm_100 -m 64 "



//--------------------- .note.nv.cuinfo           --------------------------
	.section	.note.nv.cuinfo,"",@"SHT_NOTE"
	.sectionflags	@"SHF_NOTE_NV_CUINFO"
        /*0018*/ 	.short	0x0002
        /*001a*/ 	.short	0x0064
        /*001c*/ 	.short	0x0082
	.zero		2


//--------------------- .nv.info                  --------------------------
	.section	.nv.info,"",@"SHT_CUDA_INFO"
	.align	4


	//----- nvinfo : EIATTR_REGCOUNT
	.align		4
        /*0000*/ 	.byte	0x04, 0x2f
        /*0002*/ 	.short	(.L_1 - .L_0)
	.align		4
.L_0:
        /*0004*/ 	.word	index@(_Z22laplace_hessian_kernelPKfPfiiii)
        /*0008*/ 	.word	0x0000001c


	//----- nvinfo : EIATTR_FRAME_SIZE
	.align		4
.L_1:
        /*000c*/ 	.byte	0x04, 0x11
        /*000e*/ 	.short	(.L_3 - .L_2)
	.align		4
.L_2:
        /*0010*/ 	.word	index@(_Z22laplace_hessian_kernelPKfPfiiii)
        /*0014*/ 	.word	0x00000000


	//----- nvinfo : EIATTR_MIN_STACK_SIZE
	.align		4
.L_3:
        /*0018*/ 	.byte	0x04, 0x12
        /*001a*/ 	.short	(.L_5 - .L_4)
	.align		4
.L_4:
        /*001c*/ 	.word	index@(_Z22laplace_hessian_kernelPKfPfiiii)
        /*0020*/ 	.word	0x00000000
.L_5:


//--------------------- .nv.compat                --------------------------
	.section	.nv.compat,"",@"SHT_CUDA_COMPAT_INFO"
	.align	4
        /*0000*/ 	.byte	0x02, 0x09, 0x00, 0x00, 0x02, 0x02, 0x01, 0x00, 0x02, 0x05, 0x05, 0x00, 0x03, 0x07, 0x01, 0x01
        /*0010*/ 	.byte	0x02, 0x03, 0x00, 0x00, 0x02, 0x06, 0x01, 0x00, 0x04, 0x0b, 0x08, 0x00, 0x09, 0x00, 0x00, 0x00
        /*0020*/ 	.byte	0x00, 0x00, 0x00, 0x00


//--------------------- .nv.info._Z22laplace_hessian_kernelPKfPfiiii --------------------------
	.section	.nv.info._Z22laplace_hessian_kernelPKfPfiiii,"",@"SHT_CUDA_INFO"
	.sectionflags	@""
	.align	4


	//----- nvinfo : EIATTR_CUDA_API_VERSION
	.align		4
        /*0000*/ 	.byte	0x04, 0x37
        /*0002*/ 	.short	(.L_7 - .L_6)
.L_6:
        /*0004*/ 	.word	0x00000082


	//----- nvinfo : EIATTR_KPARAM_INFO
	.align		4
.L_7:
        /*0008*/ 	.byte	0x04, 0x17
        /*000a*/ 	.short	(.L_9 - .L_8)
.L_8:
        /*000c*/ 	.word	0x00000000
        /*0010*/ 	.short	0x0005
        /*0012*/ 	.short	0x001c
        /*0014*/ 	.byte	0x00, 0xf0, 0x11, 0x00


	//----- nvinfo : EIATTR_KPARAM_INFO
	.align		4
.L_9:
        /*0018*/ 	.byte	0x04, 0x17
        /*001a*/ 	.short	(.L_11 - .L_10)
.L_10:
        /*001c*/ 	.word	0x00000000
        /*0020*/ 	.short	0x0004
        /*0022*/ 	.short	0x0018
        /*0024*/ 	.byte	0x00, 0xf0, 0x11, 0x00


	//----- nvinfo : EIATTR_KPARAM_INFO
	.align		4
.L_11:
        /*0028*/ 	.byte	0x04, 0x17
        /*002a*/ 	.short	(.L_13 - .L_12)
.L_12:
        /*002c*/ 	.word	0x00000000
        /*0030*/ 	.short	0x0003
        /*0032*/ 	.short	0x0014
        /*0034*/ 	.byte	0x00, 0xf0, 0x11, 0x00


	//----- nvinfo : EIATTR_KPARAM_INFO
	.align		4
.L_13:
        /*0038*/ 	.byte	0x04, 0x17
        /*003a*/ 	.short	(.L_15 - .L_14)
.L_14:
        /*003c*/ 	.word	0x00000000
        /*0040*/ 	.short	0x0002
        /*0042*/ 	.short	0x0010
        /*0044*/ 	.byte	0x00, 0xf0, 0x11, 0x00


	//----- nvinfo : EIATTR_KPARAM_INFO
	.align		4
.L_15:
        /*0048*/ 	.byte	0x04, 0x17
        /*004a*/ 	.short	(.L_17 - .L_16)
.L_16:
        /*004c*/ 	.word	0x00000000
        /*0050*/ 	.short	0x0001
        /*0052*/ 	.short	0x0008
        /*0054*/ 	.byte	0x00, 0xf5, 0x21, 0x00


	//----- nvinfo : EIATTR_KPARAM_INFO
	.align		4
.L_17:
        /*0058*/ 	.byte	0x04, 0x17
        /*005a*/ 	.short	(.L_19 - .L_18)
.L_18:
        /*005c*/ 	.word	0x00000000
        /*0060*/ 	.short	0x0000
        /*0062*/ 	.short	0x0000
        /*0064*/ 	.byte	0x00, 0xf5, 0x21, 0x00


	//----- nvinfo : EIATTR_SPARSE_MMA_MASK
	.align		4
.L_19:
        /*0068*/ 	.byte	0x03, 0x50
        /*006a*/ 	.short	0x0000


	//----- nvinfo : EIATTR_MAXREG_COUNT
	.align		4
        /*006c*/ 	.byte	0x03, 0x1b
        /*006e*/ 	.short	0x00ff


	//----- nvinfo : EIATTR_MERCURY_ISA_VERSION
	.align		4
        /*0070*/ 	.byte	0x03, 0x5f
        /*0072*/ 	.short	0x0101


	//----- nvinfo : EIATTR_VRC_CTA_INIT_COUNT
	.align		4
        /*0074*/ 	.byte	0x02, 0x4a
	.zero		1
	.zero		1


	//----- nvinfo : EIATTR_EXIT_INSTR_OFFSETS
	.align		4
        /*0078*/ 	.byte	0x04, 0x1c
        /*007a*/ 	.short	(.L_21 - .L_20)


	//   ....[0]....
.L_20:
        /*007c*/ 	.word	0x00000120


	//   ....[1]....
        /*0080*/ 	.word	0x00000410


	//----- nvinfo : EIATTR_CBANK_PARAM_SIZE
	.align		4
.L_21:
        /*0084*/ 	.byte	0x03, 0x19
        /*0086*/ 	.short	0x0020


	//----- nvinfo : EIATTR_PARAM_CBANK
	.align		4
        /*0088*/ 	.byte	0x04, 0x0a
        /*008a*/ 	.short	(.L_23 - .L_22)
	.align		4
.L_22:
        /*008c*/ 	.word	index@(.nv.constant0._Z22laplace_hessian_kernelPKfPfiiii)
        /*0090*/ 	.short	0x0380
        /*0092*/ 	.short	0x0020


	//----- nvinfo : EIATTR_SW_WAR
	.align		4
.L_23:
        /*0094*/ 	.byte	0x04, 0x36
        /*0096*/ 	.short	(.L_25 - .L_24)
.L_24:
        /*0098*/ 	.word	0x00000008
.L_25:


//--------------------- .nv.callgraph             --------------------------
	.section	.nv.callgraph,"",@"SHT_CUDA_CALLGRAPH"
	.align	4
	.sectionentsize	8
	.align		4
        /*0000*/ 	.word	0x00000000
	.align		4
        /*0004*/ 	.word	0xffffffff
	.align		4
        /*0008*/ 	.word	0x00000000
	.align		4
        /*000c*/ 	.word	0xfffffffe
	.align		4
        /*0010*/ 	.word	0x00000000
	.align		4
        /*0014*/ 	.word	0xfffffffd
	.align		4
        /*0018*/ 	.word	0x00000000
	.align		4
        /*001c*/ 	.word	0xfffffffc


//--------------------- .text._Z22laplace_hessian_kernelPKfPfiiii --------------------------
	.section	.text._Z22laplace_hessian_kernelPKfPfiiii,"ax",@progbits
	.align	128
        .global         _Z22laplace_hessian_kernelPKfPfiiii
        .type           _Z22laplace_hessian_kernelPKfPfiiii,@function
        .size           _Z22laplace_hessian_kernelPKfPfiiii,(.L_x_1 - _Z22laplace_hessian_kernelPKfPfiiii)
        .other          _Z22laplace_hessian_kernelPKfPfiiii,@"STO_CUDA_ENTRY STV_DEFAULT"
_Z22laplace_hessian_kernelPKfPfiiii:
.text._Z22laplace_hessian_kernelPKfPfiiii:
[----:B------:R-:W-:Y:S01]  /*0000*/  LDC R1, c[0x0][0x37c] ;  /* 0x0000df00ff017b82 */ /* 0x000fe20000000800 */
[----:B------:R-:W0:Y:S07]  /*0010*/  S2R R4, SR_TID.Y ;  /* 0x0000000000047919 */ /* 0x000e2e0000002200 */
[----:B------:R-:W1:Y:S01]  /*0020*/  LDC R0, c[0x0][0x360] ;  /* 0x0000d800ff007b82 */ /* 0x000e620000000800 */
[----:B------:R-:W2:Y:S01]  /*0030*/  LDCU UR7, c[0x0][0x394] ;  /* 0x00007280ff0777ac */ /* 0x000ea20008000800 */
[----:B------:R-:W1:Y:S01]  /*0040*/  S2R R7, SR_TID.X ;  /* 0x0000000000077919 */ /* 0x000e620000002100 */
[----:B------:R-:W3:Y:S05]  /*0050*/  S2R R9, SR_TID.Z ;  /* 0x0000000000097919 */ /* 0x000eea0000002300 */
[----:B------:R-:W0:Y:S08]  /*0060*/  S2UR UR5, SR_CTAID.Y ;  /* 0x00000000000579c3 */ /* 0x000e300000002600 */
[----:B------:R-:W0:Y:S08]  /*0070*/  LDC R5, c[0x0][0x364] ;  /* 0x0000d900ff057b82 */ /* 0x000e300000000800 */
[----:B------:R-:W1:Y:S08]  /*0080*/  S2UR UR4, SR_CTAID.X ;  /* 0x00000000000479c3 */ /* 0x000e700000002500 */
[----:B------:R-:W4:Y:S08]  /*0090*/  LDC.64 R2, c[0x0][0x398] ;  /* 0x0000e600ff027b82 */ /* 0x000f300000000a00 */
[----:B------:R-:W3:Y:S01]  /*00a0*/  S2UR UR6, SR_CTAID.Z ;  /* 0x00000000000679c3 */ /* 0x000ee20000002700 */
[----:B0-----:R-:W-:-:S07]  /*00b0*/  IMAD R5, R5, UR5, R4 ;  /* 0x0000000505057c24 */ /* 0x001fce000f8e0204 */
[----:B------:R-:W3:Y:S01]  /*00c0*/  LDC R6, c[0x0][0x368] ;  /* 0x0000da00ff067b82 */ /* 0x000ee20000000800 */
[----:B-1----:R-:W-:Y:S01]  /*00d0*/  IMAD R0, R0, UR4, R7 ;  /* 0x0000000400007c24 */ /* 0x002fe2000f8e0207 */
[----:B----4-:R-:W-:-:S04]  /*00e0*/  ISETP.GE.AND P0, PT, R5, R2, PT ;  /* 0x000000020500720c */ /* 0x010fc80003f06270 */
[----:B------:R-:W-:Y:S01]  /*00f0*/  ISETP.GE.OR P0, PT, R0, R3, P0 ;  /* 0x000000030000720c */ /* 0x000fe20000706670 */
[----:B---3--:R-:W-:-:S05]  /*0100*/  IMAD R4, R6, UR6, R9 ;  /* 0x0000000606047c24 */ /* 0x008fca000f8e0209 */
[----:B--2---:R-:W-:-:S13]  /*0110*/  ISETP.GE.OR P0, PT, R4, UR7, P0 ;  /* 0x0000000704007c0c */ /* 0x004fda0008706670 */
[----:B------:R-:W-:Y:S05]  /*0120*/  @P0 EXIT ;  /* 0x000000000000094d */ /* 0x000fea0003800000 */
[----:B------:R-:W0:Y:S01]  /*0130*/  LDC.64 R16, c[0x0][0x380] ;  /* 0x0000e000ff107b82 */ /* 0x000e220000000a00 */
[----:B------:R-:W-:Y:S01]  /*0140*/  IMAD R4, R4, R2, R5 ;  /* 0x0000000204047224 */ /* 0x000fe200078e0205 */
[----:B------:R-:W1:Y:S03]  /*0150*/  LDCU.64 UR4, c[0x0][0x358] ;  /* 0x00006b00ff0477ac */ /* 0x000e660008000a00 */
[----:B------:R-:W-:-:S05]  /*0160*/  IMAD R4, R4, R3, R0 ;  /* 0x0000000304047224 */ /* 0x000fca00078e0200 */
[C---:B------:R-:W-:Y:S01]  /*0170*/  IADD3 R7, PT, PT, R4.reuse, -R3, RZ ;  /* 0x8000000304077210 */ /* 0x040fe20007ffe0ff */
[----:B0-----:R-:W-:-:S04]  /*0180*/  IMAD.WIDE R14, R4, 0x4, R16 ;  /* 0x00000004040e7825 */ /* 0x001fc800078e0210 */
[----:B------:R-:W-:Y:S01]  /*0190*/  IMAD.WIDE R16, R7, 0x4, R16 ;  /* 0x0000000407107825 */ /* 0x000fe200078e0210 */
[----:B-1----:R-:W2:Y:S03]  /*01a0*/  LDG.E R13, desc[UR4][R14.64+-0x4] ;  /* 0xfffffc040e0d7981 */ /* 0x002ea6000c1e1900 */
[C---:B------:R-:W-:Y:S01]  /*01b0*/  IMAD.WIDE R8, R3.reuse, 0x4, R14 ;  /* 0x0000000403087825 */ /* 0x040fe200078e020e */
[----:B------:R-:W3:Y:S04]  /*01c0*/  LDG.E R7, desc[UR4][R14.64] ;  /* 0x000000040e077981 */ /* 0x000ee8000c1e1900 */
[----:B------:R-:W3:Y:S04]  /*01d0*/  LDG.E R10, desc[UR4][R16.64] ;  /* 0x00000004100a7981 */ /* 0x000ee8000c1e1900 */
[----:B------:R-:W4:Y:S04]  /*01e0*/  LDG.E R11, desc[UR4][R8.64] ;  /* 0x00000004080b7981 */ /* 0x000f28000c1e1900 */
[----:B------:R0:W5:Y:S04]  /*01f0*/  LDG.E R12, desc[UR4][R14.64+0x4] ;  /* 0x000004040e0c7981 */ /* 0x000168000c1e1900 */
[----:B------:R-:W5:Y:S04]  /*0200*/  LDG.E R18, desc[UR4][R16.64+-0x4] ;  /* 0xfffffc0410127981 */ /* 0x000f68000c1e1900 */
[----:B------:R-:W5:Y:S04]  /*0210*/  LDG.E R21, desc[UR4][R16.64+0x4] ;  /* 0x0000040410157981 */ /* 0x000f68000c1e1900 */
[----:B------:R-:W5:Y:S04]  /*0220*/  LDG.E R23, desc[UR4][R8.64+-0x4] ;  /* 0xfffffc0408177981 */ /* 0x000f68000c1e1900 */
[----:B------:R1:W5:Y:S01]  /*0230*/  LDG.E R25, desc[UR4][R8.64+0x4] ;  /* 0x0000040408197981 */ /* 0x000362000c1e1900 */
[----:B0-----:R-:W-:-:S02]  /*0240*/  IADD3 R15, PT, PT, R3, -0x1, RZ ;  /* 0xffffffff030f7810 */ /* 0x001fc40007ffe0ff */
[----:B------:R-:W-:Y:S02]  /*0250*/  IADD3 R14, PT, PT, R2, -0x1, RZ ;  /* 0xffffffff020e7810 */ /* 0x000fe40007ffe0ff */
[C---:B------:R-:W-:Y:S02]  /*0260*/  ISETP.GE.AND P0, PT, R0.reuse, 0x1, PT ;  /* 0x000000010000780c */ /* 0x040fe40003f06270 */
[----:B------:R-:W-:Y:S02]  /*0270*/  ISETP.GE.AND P1, PT, R0, R15, PT ;  /* 0x0000000f0000720c */ /* 0x000fe40003f26270 */
[C---:B------:R-:W-:Y:S02]  /*0280*/  ISETP.NE.AND P2, PT, R5.reuse, RZ, PT ;  /* 0x000000ff0500720c */ /* 0x040fe40003f45270 */
[----:B------:R-:W-:Y:S01]  /*0290*/  ISETP.GE.U32.AND P3, PT, R5, R14, PT ;  /* 0x0000000e0500720c */ /* 0x000fe20003f66070 */
[----:B------:R-:W-:Y:S02]  /*02a0*/  HFMA2 R5, -RZ, RZ, 0, 0 ;  /* 0x00000000ff057431 */ /* 0x000fe400000001ff */
[----:B------:R-:W-:Y:S01]  /*02b0*/  IMAD R2, R2, UR7, RZ ;  /* 0x0000000702027c24 */ /* 0x000fe2000f8e02ff */
[----:B-1----:R-:W-:-:S03]  /*02c0*/  MOV R9, RZ ;  /* 0x000000ff00097202 */ /* 0x002fc60000000f00 */
[----:B------:R-:W-:Y:S02]  /*02d0*/  IMAD R3, R2, R3, RZ ;  /* 0x0000000302037224 */ /* 0x000fe400078e02ff */
[----:B---3--:R-:W-:-:S04]  /*02e0*/  FFMA R6, R7, -4, R10 ;  /* 0xc080000007067823 */ /* 0x008fc8000000000a */
[----:B----4-:R-:W-:-:S04]  /*02f0*/  FADD R6, R6, R11 ;  /* 0x0000000b06067221 */ /* 0x010fc80000000000 */
[----:B--2---:R-:W-:Y:S02]  /*0300*/  FADD R19, R6, R13 ;  /* 0x0000000d06137221 */ /* 0x004fe40000000000 */
[----:B------:R-:W0:Y:S02]  /*0310*/  LDC.64 R6, c[0x0][0x388] ;  /* 0x0000e200ff067b82 */ /* 0x000e240000000a00 */
[----:B-----5:R-:W-:-:S04]  /*0320*/  FADD R19, R19, R12 ;  /* 0x0000000c13137221 */ /* 0x020fc80000000000 */
[----:B------:R-:W-:-:S04]  /*0330*/  FADD R18, R19, R18 ;  /* 0x0000001213127221 */ /* 0x000fc80000000000 */
[----:B------:R-:W-:-:S04]  /*0340*/  FADD R18, R18, R21 ;  /* 0x0000001512127221 */ /* 0x000fc80000000000 */
[----:B------:R-:W-:-:S04]  /*0350*/  FADD R18, R18, R23 ;  /* 0x0000001712127221 */ /* 0x000fc80000000000 */
[----:B------:R-:W-:-:S04]  /*0360*/  FADD R18, R18, R25 ;  /* 0x0000001912127221 */ /* 0x000fc80000000000 */
[--C-:B------:R-:W-:Y:S01]  /*0370*/  @P0 FADD R5, -R13, R18.reuse ;  /* 0x000000120d050221 */ /* 0x100fe20000000100 */
[----:B------:R-:W-:Y:S01]  /*0380*/  @!P1 FADD R12, R12, -R18 ;  /* 0x800000120c0c9221 */ /* 0x000fe20000000000 */
[----:B0-----:R-:W-:-:S04]  /*0390*/  IMAD.WIDE R6, R4, 0x4, R6 ;  /* 0x0000000404067825 */ /* 0x001fc800078e0206 */
[--C-:B------:R-:W-:Y:S01]  /*03a0*/  @P2 FADD R9, -R10, R18.reuse ;  /* 0x000000120a092221 */ /* 0x100fe20000000100 */
[----:B------:R-:W-:Y:S01]  /*03b0*/  @!P3 FADD R18, R11, -R18 ;  /* 0x800000120b12b221 */ /* 0x000fe20000000000 */
[----:B------:R-:W-:Y:S01]  /*03c0*/  @!P1 FADD R5, R5, R12 ;  /* 0x0000000c05059221 */ /* 0x000fe20000000000 */
[----:B------:R-:W-:-:S04]  /*03d0*/  IMAD.WIDE R2, R3, 0x4, R6 ;  /* 0x0000000403027825 */ /* 0x000fc800078e0206 */
[----:B------:R-:W-:Y:S01]  /*03e0*/  @!P3 FADD R9, R9, R18 ;  /* 0x000000120909b221 */ /* 0x000fe20000000000 */
[----:B------:R-:W-:Y:S04]  /*03f0*/  STG.E desc[UR4][R6.64], R5 ;  /* 0x0000000506007986 */ /* 0x000fe8000c101904 */
[----:B------:R-:W-:Y:S01]  /*0400*/  STG.E desc[UR4][R2.64], R9 ;  /* 0x0000000902007986 */ /* 0x000fe2000c101904 */
[----:B------:R-:W-:Y:S05]  /*0410*/  EXIT ;  /* 0x000000000000794d */ /* 0x000fea0003800000 */
.L_x_0:
[----:B------:R-:W-:-:S00]  /*0420*/  BRA `(.L_x_0) ;  /* 0xfffffffc00fc7947 */ /* 0x000fc0000383ffff */
[----:B------:R-:W-:-:S00]  /*0430*/  NOP ;  /* 0x0000000000007918 */ /* 0x000fc00000000000 */
        /* <DEDUP_REMOVED lines=12> */
.L_x_1:


//--------------------- .nv.shared.reserved.0     --------------------------
	.section	.nv.shared.reserved.0,"aw",@nobits
	.weak		__nv_reservedSMEM_offset_0_alias
	.size		__nv_reservedSMEM_offset_0_alias, 0, 64
	.other		__nv_reservedSMEM_offset_0_alias,@"STO_CUDA_RESERVED_SHARED STV_DEFAULT"
__nv_reservedSMEM_offset_0_alias:
	.zero		0
	.zero		64


//--------------------- .nv.constant0._Z22laplace_hessian_kernelPKfPfiiii --------------------------
	.section	.nv.constant0._Z22laplace_hessian_kernelPKfPfiiii,"a",@progbits
	.sectionflags	@""
	.align	4
.nv.constant0._Z22laplace_hessian_kernelPKfPfiiii:
	.zero		928


//--------------------- SYMBOLS --------------------------

	.type		.nv.reservedSmem.offset0,@object
	.size		.nv.reservedSmem.offset0,0x4
